//
// Generated by NVIDIA NVVM Compiler
//
// Compiler Build ID: CL-36424714
// Cuda compilation tools, release 13.0, V13.0.88
// Based on NVVM 20.0.0
//

.version 9.0
.target sm_100
.address_size 64

	// .globl	_Z10hello_cudav
.extern .func  (.param .b32 func_retval0) vprintf
(
	.param .b64 vprintf_param_0,
	.param .b64 vprintf_param_1
)
;
.global .align 1 .b8 $str[20] = {72, 101, 108, 108, 111, 32, 67, 117, 100, 97, 32, 84, 101, 97, 109, 32, 61, 41, 10};

.visible .entry _Z10hello_cudav()
{
	.reg .b32 	%r<3>;
	.reg .b64 	%rd<3>;

	mov.u64 	%rd1, $str;
	cvta.global.u64 	%rd2, %rd1;
	{ // callseq 0, 0
	.param .b64 param0;
	st.param.b64 	[param0], %rd2;
	.param .b64 param1;
	st.param.b64 	[param1], 0;
	.param .b32 retval0;
	call.uni (retval0), 
	vprintf, 
	(
	param0, 
	param1
	);
	ld.param.b32 	%r1, [retval0];
	} // callseq 0
	ret;

}


// ===== COMPILED SASS (sm_100) =====

	.target	sm_100

	.elftype	@"ET_EXEC"


//--------------------- .note.nv.tkinfo           --------------------------
	.section	.note.nv.tkinfo,"",@"SHT_NOTE"
	.sectionflags	@"SHF_NOTE_NV_TKINFO"
	.tkinfo
        /*0018*/ 	.word	0x00000002
        /*0030*/ 	.string	""
        /*0030*/ 	.string	"ptxas"
        /*0030*/ 	.string	"Cuda compilation tools, release 13.0, V13.0.88"
        /*0030*/ 	.string	"Build cuda_13.0.r13.0/compiler.36424714_0"
        /*0030*/ 	.string	"-arch sm_100 -m 64 "



//--------------------- .note.nv.cuinfo           --------------------------
	.section	.note.nv.cuinfo,"",@"SHT_NOTE"
	.sectionflags	@"SHF_NOTE_NV_CUINFO"
        /*0018*/ 	.short	0x0002
        /*001a*/ 	.short	0x0064
        /*001c*/ 	.short	0x0082
	.zero		2


//--------------------- .nv.info                  --------------------------
	.section	.nv.info,"",@"SHT_CUDA_INFO"
	.align	4


	//----- nvinfo : EIATTR_REGCOUNT
	.align		4
        /*0000*/ 	.byte	0x04, 0x2f
        /*0002*/ 	.short	(.L_2 - .L_1)
	.align		4
.L_1:
        /*0004*/ 	.word	index@(_Z10hello_cudav)
        /*0008*/ 	.word	0x00000018


	//----- nvinfo : EIATTR_FRAME_SIZE
	.align		4
.L_2:
        /*000c*/ 	.byte	0x04, 0x11
        /*000e*/ 	.short	(.L_4 - .L_3)
	.align		4
.L_3:
        /*0010*/ 	.word	index@(_Z10hello_cudav)
        /*0014*/ 	.word	0x00000000


	//----- nvinfo : EIATTR_MIN_STACK_SIZE
	.align		4
.L_4:
        /*0018*/ 	.byte	0x04, 0x12
        /*001a*/ 	.short	(.L_6 - .L_5)
	.align		4
.L_5:
        /*001c*/ 	.word	index@(_Z10hello_cudav)
        /*0020*/ 	.word	0x00000000
.L_6:


//--------------------- .nv.compat                --------------------------
	.section	.nv.compat,"",@"SHT_CUDA_COMPAT_INFO"
	.align	4
        /*0000*/ 	.byte	0x02, 0x09, 0x00, 0x00, 0x02, 0x02, 0x01, 0x00, 0x02, 0x05, 0x05, 0x00, 0x03, 0x07, 0x01, 0x01
        /*0010*/ 	.byte	0x02, 0x03, 0x00, 0x00, 0x02, 0x06, 0x01, 0x00, 0x04, 0x0b, 0x08, 0x00, 0x09, 0x00, 0x00, 0x00
        /*0020*/ 	.byte	0x00, 0x00, 0x00, 0x00


//--------------------- .nv.info._Z10hello_cudav  --------------------------
	.section	.nv.info._Z10hello_cudav,"",@"SHT_CUDA_INFO"
	.sectionflags	@""
	.align	4


	//----- nvinfo : EIATTR_CUDA_API_VERSION
	.align		4
        /*0000*/ 	.byte	0x04, 0x37
        /*0002*/ 	.short	(.L_8 - .L_7)
.L_7:
        /*0004*/ 	.word	0x00000082


	//----- nvinfo : EIATTR_SPARSE_MMA_MASK
	.align		4
.L_8:
        /*0008*/ 	.byte	0x03, 0x50
        /*000a*/ 	.short	0x0000


	//----- nvinfo : EIATTR_MAXREG_COUNT
	.align		4
        /*000c*/ 	.byte	0x03, 0x1b
        /*000e*/ 	.short	0x00ff


	//----- nvinfo : EIATTR_EXTERNS
	.align		4
        /*0010*/ 	.byte	0x04, 0x0f
        /*0012*/ 	.short	(.L_10 - .L_9)


	//   ....[0]....
	.align		4
.L_9:
        /*0014*/ 	.word	index@(vprintf)


	//----- nvinfo : EIATTR_MERCURY_ISA_VERSION
	.align		4
.L_10:
        /*0018*/ 	.byte	0x03, 0x5f
        /*001a*/ 	.short	0x0101


	//----- nvinfo : EIATTR_VRC_CTA_INIT_COUNT
	.align		4
        /*001c*/ 	.byte	0x02, 0x4a
	.zero		1
	.zero		1


	//----- nvinfo : EIATTR_SYSCALL_OFFSETS
	.align		4
        /*0020*/ 	.byte	0x04, 0x46
        /*0022*/ 	.short	(.L_12 - .L_11)


	//   ....[0]....
.L_11:
        /*0024*/ 	.word	0x00000080


	//----- nvinfo : EIATTR_EXIT_INSTR_OFFSETS
	.align		4
.L_12:
        /*0028*/ 	.byte	0x04, 0x1c
        /*002a*/ 	.short	(.L_14 - .L_13)


	//   ....[0]....
.L_13:
        /*002c*/ 	.word	0x00000090


	//----- nvinfo : EIATTR_SW_WAR
	.align		4
.L_14:
        /*0030*/ 	.byte	0x04, 0x36
        /*0032*/ 	.short	(.L_16 - .L_15)
.L_15:
        /*0034*/ 	.word	0x00000008
.L_16:


//--------------------- .nv.callgraph             --------------------------
	.section	.nv.callgraph,"",@"SHT_CUDA_CALLGRAPH"
	.align	4
	.sectionentsize	8
	.align		4
        /*0000*/ 	.word	0x00000000
	.align		4
        /*0004*/ 	.word	0xffffffff
	.align		4
        /*0008*/ 	.word	index@(_Z10hello_cudav)
	.align		4
        /*000c*/ 	.word	index@(vprintf)
	.align		4
        /*0010*/ 	.word	0x00000000
	.align		4
        /*0014*/ 	.word	0xfffffffe
	.align		4
        /*0018*/ 	.word	0x00000000
	.align		4
        /*001c*/ 	.word	0xfffffffd
	.align		4
        /*0020*/ 	.word	0x00000000
	.align		4
        /*0024*/ 	.word	0xfffffffc


//--------------------- .nv.constant4             --------------------------
	.section	.nv.constant4,"a",@progbits
	.align	8
	.align		8
.nv.constant4:
        /*0000*/ 	.dword	vprintf
	.align		8
        /*0008*/ 	.dword	$str


//--------------------- .text._Z10hello_cudav     --------------------------
	.section	.text._Z10hello_cudav,"ax",@progbits
	.align	128
        .global         _Z10hello_cudav
        .type           _Z10hello_cudav,@function
        .size           _Z10hello_cudav,(.L_x_2 - _Z10hello_cudav)
        .other          _Z10hello_cudav,@"STO_CUDA_ENTRY STV_DEFAULT"
_Z10hello_cudav:
.text._Z10hello_cudav:
[----:B------:R-:W0:Y:S01]  /*0000*/  LDC R1, c[0x0][0x37c] ;  /* 0x0000df00ff017b82 */ /* 0x000e220000000800 */
[----:B------:R-:W-:Y:S01]  /*0010*/  MOV R0, 0x0 ;  /* 0x0000000000007802 */ /* 0x000fe20000000f00 */
[----:B------:R-:W1:Y:S01]  /*0020*/  LDCU.64 UR4, c[0x4][0x8] ;  /* 0x01000100ff0477ac */ /* 0x000e620008000a00 */
[----:B------:R-:W-:-:S05]  /*0030*/  CS2R R6, SRZ ;  /* 0x0000000000067805 */ /* 0x000fca000001ff00 */
[----:B------:R2:W3:Y:S01]  /*0040*/  LDC.64 R2, c[0x4][R0] ;  /* 0x0100000000027b82 */ /* 0x0004e20000000a00 */
[----:B-1----:R-:W-:Y:S02]  /*0050*/  IMAD.U32 R4, RZ, RZ, UR4 ;  /* 0x00000004ff047e24 */ /* 0x002fe4000f8e00ff */
[----:B--2---:R-:W-:-:S07]  /*0060*/  IMAD.U32 R5, RZ, RZ, UR5 ;  /* 0x00000005ff057e24 */ /* 0x004fce000f8e00ff */
[----:B------:R-:W-:-:S07]  /*0070*/  LEPC R20, `(.L_x_0) ;  /* 0x000000001014794e */ /* 0x000fce0000000000 */
[----:B0--3--:R-:W-:Y:S05]  /*0080*/  CALL.ABS.NOINC R2 ;  /* 0x0000000002007343 */ /* 0x009fea0003c00000 */
.L_x_0:
[----:B------:R-:W-:Y:S05]  /*0090*/  EXIT ;  /* 0x000000000000794d */ /* 0x000fea0003800000 */
.L_x_1:
[----:B------:R-:W-:-:S00]  /*00a0*/  BRA `(.L_x_1) ;  /* 0xfffffffc00fc7947 */ /* 0x000fc0000383ffff */
[----:B------:R-:W-:-:S00]  /*00b0*/  NOP ;  /* 0x0000000000007918 */ /* 0x000fc00000000000 */
        /* <DEDUP_REMOVED lines=12> */
.L_x_2:


//--------------------- .nv.global.init           --------------------------
	.section	.nv.global.init,"aw",@progbits
.nv.global.init:
	.type		$str,@object
	.size		$str,(.L_0 - $str)
$str:
        /*0000*/ 	.byte	0x48, 0x65, 0x6c, 0x6c, 0x6f, 0x20, 0x43, 0x75, 0x64, 0x61, 0x20, 0x54, 0x65, 0x61, 0x6d, 0x20
        /*0010*/ 	.byte	0x3d, 0x29, 0x0a, 0x00
.L_0:


//--------------------- .nv.shared.reserved.0     --------------------------
	.section	.nv.shared.reserved.0,"aw",@nobits
	.weak		__nv_reservedSMEM_offset_0_alias
	.size		__nv_reservedSMEM_offset_0_alias, 0, 64
	.other		__nv_reservedSMEM_offset_0_alias,@"STO_CUDA_RESERVED_SHARED STV_DEFAULT"
__nv_reservedSMEM_offset_0_alias:
	.zero		0
	.zero		64


//--------------------- .nv.constant0._Z10hello_cudav --------------------------
	.section	.nv.constant0._Z10hello_cudav,"a",@progbits
	.sectionflags	@""
	.align	4
.nv.constant0._Z10hello_cudav:
	.zero		896


//--------------------- SYMBOLS --------------------------

	.type		.nv.reservedSmem.offset0,@object
	.size		.nv.reservedSmem.offset0,0x4
	.type		vprintf,@function
